//
// Generated by NVIDIA NVVM Compiler
//
// Compiler Build ID: CL-36424714
// Cuda compilation tools, release 13.0, V13.0.88
// Based on NVVM 20.0.0
//

.version 9.0
.target sm_100
.address_size 64

	// .globl	_Z3addPiS_S_i

.visible .entry _Z3addPiS_S_i(
	.param .u64 .ptr .align 1 _Z3addPiS_S_i_param_0,
	.param .u64 .ptr .align 1 _Z3addPiS_S_i_param_1,
	.param .u64 .ptr .align 1 _Z3addPiS_S_i_param_2,
	.param .u32 _Z3addPiS_S_i_param_3
)
{
	.reg .pred 	%p<2>;
	.reg .b32 	%r<9>;
	.reg .b64 	%rd<11>;

	ld.param.u64 	%rd1, [_Z3addPiS_S_i_param_0];
	ld.param.u64 	%rd2, [_Z3addPiS_S_i_param_1];
	ld.param.u64 	%rd3, [_Z3addPiS_S_i_param_2];
	ld.param.u32 	%r2, [_Z3addPiS_S_i_param_3];
	mov.u32 	%r3, %tid.x;
	mov.u32 	%r4, %ctaid.x;
	mov.u32 	%r5, %ntid.x;
	mad.lo.s32 	%r1, %r4, %r5, %r3;
	setp.ge.s32 	%p1, %r1, %r2;
	@%p1 bra 	$L__BB0_2;
	cvta.to.global.u64 	%rd4, %rd1;
	cvta.to.global.u64 	%rd5, %rd2;
	cvta.to.global.u64 	%rd6, %rd3;
	mul.wide.s32 	%rd7, %r1, 4;
	add.s64 	%rd8, %rd4, %rd7;
	ld.global.u32 	%r6, [%rd8];
	add.s64 	%rd9, %rd5, %rd7;
	ld.global.u32 	%r7, [%rd9];
	mul.lo.s32 	%r8, %r7, %r6;
	add.s64 	%rd10, %rd6, %rd7;
	st.global.u32 	[%rd10], %r8;
$L__BB0_2:
	ret;

}


// ===== COMPILED SASS (sm_100) =====

	.target	sm_100

	.elftype	@"ET_EXEC"


//--------------------- .note.nv.tkinfo           --------------------------
	.section	.note.nv.tkinfo,"",@"SHT_NOTE"
	.sectionflags	@"SHF_NOTE_NV_TKINFO"
	.tkinfo
        /*0018*/ 	.word	0x00000002
        /*0030*/ 	.string	""
        /*0030*/ 	.string	"ptxas"
        /*0030*/ 	.string	"Cuda compilation tools, release 13.0, V13.0.88"
        /*0030*/ 	.string	"Build cuda_13.0.r13.0/compiler.36424714_0"
        /*0030*/ 	.string	"-arch sm_100 -m 64 "



//--------------------- .note.nv.cuinfo           --------------------------
	.section	.note.nv.cuinfo,"",@"SHT_NOTE"
	.sectionflags	@"SHF_NOTE_NV_CUINFO"
        /*0018*/ 	.short	0x0002
        /*001a*/ 	.short	0x0064
        /*001c*/ 	.short	0x0082
	.zero		2


//--------------------- .nv.info                  --------------------------
	.section	.nv.info,"",@"SHT_CUDA_INFO"
	.align	4


	//----- nvinfo : EIATTR_REGCOUNT
	.align		4
        /*0000*/ 	.byte	0x04, 0x2f
        /*0002*/ 	.short	(.L_1 - .L_0)
	.align		4
.L_0:
        /*0004*/ 	.word	index@(_Z3addPiS_S_i)
        /*0008*/ 	.word	0x0000000c


	//----- nvinfo : EIATTR_FRAME_SIZE
	.align		4
.L_1:
        /*000c*/ 	.byte	0x04, 0x11
        /*000e*/ 	.short	(.L_3 - .L_2)
	.align		4
.L_2:
        /*0010*/ 	.word	index@(_Z3addPiS_S_i)
        /*0014*/ 	.word	0x00000000


	//----- nvinfo : EIATTR_MIN_STACK_SIZE
	.align		4
.L_3:
        /*0018*/ 	.byte	0x04, 0x12
        /*001a*/ 	.short	(.L_5 - .L_4)
	.align		4
.L_4:
        /*001c*/ 	.word	index@(_Z3addPiS_S_i)
        /*0020*/ 	.word	0x00000000
.L_5:


//--------------------- .nv.compat                --------------------------
	.section	.nv.compat,"",@"SHT_CUDA_COMPAT_INFO"
	.align	4
        /*0000*/ 	.byte	0x02, 0x09, 0x00, 0x00, 0x02, 0x02, 0x01, 0x00, 0x02, 0x05, 0x05, 0x00, 0x03, 0x07, 0x01, 0x01
        /*0010*/ 	.byte	0x02, 0x03, 0x00, 0x00, 0x02, 0x06, 0x01, 0x00, 0x04, 0x0b, 0x08, 0x00, 0x09, 0x00, 0x00, 0x00
        /*0020*/ 	.byte	0x00, 0x00, 0x00, 0x00


//--------------------- .nv.info._Z3addPiS_S_i    --------------------------
	.section	.nv.info._Z3addPiS_S_i,"",@"SHT_CUDA_INFO"
	.sectionflags	@""
	.align	4


	//----- nvinfo : EIATTR_CUDA_API_VERSION
	.align		4
        /*0000*/ 	.byte	0x04, 0x37
        /*0002*/ 	.short	(.L_7 - .L_6)
.L_6:
        /*0004*/ 	.word	0x00000082


	//----- nvinfo : EIATTR_KPARAM_INFO
	.align		4
.L_7:
        /*0008*/ 	.byte	0x04, 0x17
        /*000a*/ 	.short	(.L_9 - .L_8)
.L_8:
        /*000c*/ 	.word	0x00000000
        /*0010*/ 	.short	0x0003
        /*0012*/ 	.short	0x0018
        /*0014*/ 	.byte	0x00, 0xf0, 0x11, 0x00


	//----- nvinfo : EIATTR_KPARAM_INFO
	.align		4
.L_9:
        /*0018*/ 	.byte	0x04, 0x17
        /*001a*/ 	.short	(.L_11 - .L_10)
.L_10:
        /*001c*/ 	.word	0x00000000
        /*0020*/ 	.short	0x0002
        /*0022*/ 	.short	0x0010
        /*0024*/ 	.byte	0x00, 0xf5, 0x21, 0x00


	//----- nvinfo : EIATTR_KPARAM_INFO
	.align		4
.L_11:
        /*0028*/ 	.byte	0x04, 0x17
        /*002a*/ 	.short	(.L_13 - .L_12)
.L_12:
        /*002c*/ 	.word	0x00000000
        /*0030*/ 	.short	0x0001
        /*0032*/ 	.short	0x0008
        /*0034*/ 	.byte	0x00, 0xf5, 0x21, 0x00


	//----- nvinfo : EIATTR_KPARAM_INFO
	.align		4
.L_13:
        /*0038*/ 	.byte	0x04, 0x17
        /*003a*/ 	.short	(.L_15 - .L_14)
.L_14:
        /*003c*/ 	.word	0x00000000
        /*0040*/ 	.short	0x0000
        /*0042*/ 	.short	0x0000
        /*0044*/ 	.byte	0x00, 0xf5, 0x21, 0x00


	//----- nvinfo : EIATTR_SPARSE_MMA_MASK
	.align		4
.L_15:
        /*0048*/ 	.byte	0x03, 0x50
        /*004a*/ 	.short	0x0000


	//----- nvinfo : EIATTR_MAXREG_COUNT
	.align		4
        /*004c*/ 	.byte	0x03, 0x1b
        /*004e*/ 	.short	0x00ff


	//----- nvinfo : EIATTR_MERCURY_ISA_VERSION
	.align		4
        /*0050*/ 	.byte	0x03, 0x5f
        /*0052*/ 	.short	0x0101


	//----- nvinfo : EIATTR_VRC_CTA_INIT_COUNT
	.align		4
        /*0054*/ 	.byte	0x02, 0x4a
	.zero		1
	.zero		1


	//----- nvinfo : EIATTR_EXIT_INSTR_OFFSETS
	.align		4
        /*0058*/ 	.byte	0x04, 0x1c
        /*005a*/ 	.short	(.L_17 - .L_16)


	//   ....[0]....
.L_16:
        /*005c*/ 	.word	0x00000070


	//   ....[1]....
        /*0060*/ 	.word	0x00000130


	//----- nvinfo : EIATTR_CBANK_PARAM_SIZE
	.align		4
.L_17:
        /*0064*/ 	.byte	0x03, 0x19
        /*0066*/ 	.short	0x001c


	//----- nvinfo : EIATTR_PARAM_CBANK
	.align		4
        /*0068*/ 	.byte	0x04, 0x0a
        /*006a*/ 	.short	(.L_19 - .L_18)
	.align		4
.L_18:
        /*006c*/ 	.word	index@(.nv.constant0._Z3addPiS_S_i)
        /*0070*/ 	.short	0x0380
        /*0072*/ 	.short	0x001c


	//----- nvinfo : EIATTR_SW_WAR
	.align		4
.L_19:
        /*0074*/ 	.byte	0x04, 0x36
        /*0076*/ 	.short	(.L_21 - .L_20)
.L_20:
        /*0078*/ 	.word	0x00000008
.L_21:


//--------------------- .nv.callgraph             --------------------------
	.section	.nv.callgraph,"",@"SHT_CUDA_CALLGRAPH"
	.align	4
	.sectionentsize	8
	.align		4
        /*0000*/ 	.word	0x00000000
	.align		4
        /*0004*/ 	.word	0xffffffff
	.align		4
        /*0008*/ 	.word	0x00000000
	.align		4
        /*000c*/ 	.word	0xfffffffe
	.align		4
        /*0010*/ 	.word	0x00000000
	.align		4
        /*0014*/ 	.word	0xfffffffd
	.align		4
        /*0018*/ 	.word	0x00000000
	.align		4
        /*001c*/ 	.word	0xfffffffc


//--------------------- .text._Z3addPiS_S_i       --------------------------
	.section	.text._Z3addPiS_S_i,"ax",@progbits
	.align	128
        .global         _Z3addPiS_S_i
        .type           _Z3addPiS_S_i,@function
        .size           _Z3addPiS_S_i,(.L_x_1 - _Z3addPiS_S_i)
        .other          _Z3addPiS_S_i,@"STO_CUDA_ENTRY STV_DEFAULT"
_Z3addPiS_S_i:
.text._Z3addPiS_S_i:
[----:B------:R-:W-:Y:S01]  /*0000*/  LDC R1, c[0x0][0x37c] ;  /* 0x0000df00ff017b82 */ /* 0x000fe20000000800 */
[----:B------:R-:W0:Y:S07]  /*0010*/  S2R R9, SR_TID.X ;  /* 0x0000000000097919 */ /* 0x000e2e0000002100 */
[----:B------:R-:W0:Y:S01]  /*0020*/  S2UR UR4, SR_CTAID.X ;  /* 0x00000000000479c3 */ /* 0x000e220000002500 */
[----:B------:R-:W1:Y:S07]  /*0030*/  LDCU UR5, c[0x0][0x398] ;  /* 0x00007300ff0577ac */ /* 0x000e6e0008000800 */
[----:B------:R-:W0:Y:S02]  /*0040*/  LDC R0, c[0x0][0x360] ;  /* 0x0000d800ff007b82 */ /* 0x000e240000000800 */
[----:B0-----:R-:W-:-:S05]  /*0050*/  IMAD R9, R0, UR4, R9 ;  /* 0x0000000400097c24 */ /* 0x001fca000f8e0209 */
[----:B-1----:R-:W-:-:S13]  /*0060*/  ISETP.GE.AND P0, PT, R9, UR5, PT ;  /* 0x0000000509007c0c */ /* 0x002fda000bf06270 */
[----:B------:R-:W-:Y:S05]  /*0070*/  @P0 EXIT ;  /* 0x000000000000094d */ /* 0x000fea0003800000 */
[----:B------:R-:W0:Y:S01]  /*0080*/  LDC.64 R2, c[0x0][0x380] ;  /* 0x0000e000ff027b82 */ /* 0x000e220000000a00 */
[----:B------:R-:W1:Y:S07]  /*0090*/  LDCU.64 UR4, c[0x0][0x358] ;  /* 0x00006b00ff0477ac */ /* 0x000e6e0008000a00 */
[----:B------:R-:W2:Y:S08]  /*00a0*/  LDC.64 R4, c[0x0][0x388] ;  /* 0x0000e200ff047b82 */ /* 0x000eb00000000a00 */
[----:B------:R-:W3:Y:S01]  /*00b0*/  LDC.64 R6, c[0x0][0x390] ;  /* 0x0000e400ff067b82 */ /* 0x000ee20000000a00 */
[----:B0-----:R-:W-:-:S06]  /*00c0*/  IMAD.WIDE R2, R9, 0x4, R2 ;  /* 0x0000000409027825 */ /* 0x001fcc00078e0202 */
[----:B-1----:R-:W4:Y:S01]  /*00d0*/  LDG.E R2, desc[UR4][R2.64] ;  /* 0x0000000402027981 */ /* 0x002f22000c1e1900 */
[----:B--2---:R-:W-:-:S06]  /*00e0*/  IMAD.WIDE R4, R9, 0x4, R4 ;  /* 0x0000000409047825 */ /* 0x004fcc00078e0204 */
[----:B------:R-:W4:Y:S01]  /*00f0*/  LDG.E R5, desc[UR4][R4.64] ;  /* 0x0000000404057981 */ /* 0x000f22000c1e1900 */
[----:B---3--:R-:W-:-:S04]  /*0100*/  IMAD.WIDE R6, R9, 0x4, R6 ;  /* 0x0000000409067825 */ /* 0x008fc800078e0206 */
[----:B----4-:R-:W-:-:S05]  /*0110*/  IMAD R9, R2, R5, RZ ;  /* 0x0000000502097224 */ /* 0x010fca00078e02ff */
[----:B------:R-:W-:Y:S01]  /*0120*/  STG.E desc[UR4][R6.64], R9 ;  /* 0x0000000906007986 */ /* 0x000fe2000c101904 */
[----:B------:R-:W-:Y:S05]  /*0130*/  EXIT ;  /* 0x000000000000794d */ /* 0x000fea0003800000 */
.L_x_0:
[----:B------:R-:W-:-:S00]  /*0140*/  BRA `(.L_x_0) ;  /* 0xfffffffc00fc7947 */ /* 0x000fc0000383ffff */
[----:B------:R-:W-:-:S00]  /*0150*/  NOP ;  /* 0x0000000000007918 */ /* 0x000fc00000000000 */
        /* <DEDUP_REMOVED lines=10> */
.L_x_1:


//--------------------- .nv.shared.reserved.0     --------------------------
	.section	.nv.shared.reserved.0,"aw",@nobits
	.weak		__nv_reservedSMEM_offset_0_alias
	.size		__nv_reservedSMEM_offset_0_alias, 0, 64
	.other		__nv_reservedSMEM_offset_0_alias,@"STO_CUDA_RESERVED_SHARED STV_DEFAULT"
__nv_reservedSMEM_offset_0_alias:
	.zero		0
	.zero		64


//--------------------- .nv.constant0._Z3addPiS_S_i --------------------------
	.section	.nv.constant0._Z3addPiS_S_i,"a",@progbits
	.sectionflags	@""
	.align	4
.nv.constant0._Z3addPiS_S_i:
	.zero		924


//--------------------- SYMBOLS --------------------------

	.type		.nv.reservedSmem.offset0,@object
	.size		.nv.reservedSmem.offset0,0x4
